//
// Generated by NVIDIA NVVM Compiler
//
// Compiler Build ID: CL-36424714
// Cuda compilation tools, release 13.0, V13.0.88
// Based on NVVM 20.0.0
//

.version 9.0
.target sm_100
.address_size 64

	// .globl	_Z12matAddKernelPfS_S_ii

.visible .entry _Z12matAddKernelPfS_S_ii(
	.param .u64 .ptr .align 1 _Z12matAddKernelPfS_S_ii_param_0,
	.param .u64 .ptr .align 1 _Z12matAddKernelPfS_S_ii_param_1,
	.param .u64 .ptr .align 1 _Z12matAddKernelPfS_S_ii_param_2,
	.param .u32 _Z12matAddKernelPfS_S_ii_param_3,
	.param .u32 _Z12matAddKernelPfS_S_ii_param_4
)
{
	.reg .pred 	%p<4>;
	.reg .b32 	%r<12>;
	.reg .b32 	%f<4>;
	.reg .b64 	%rd<11>;

	ld.param.u64 	%rd1, [_Z12matAddKernelPfS_S_ii_param_0];
	ld.param.u64 	%rd2, [_Z12matAddKernelPfS_S_ii_param_1];
	ld.param.u64 	%rd3, [_Z12matAddKernelPfS_S_ii_param_2];
	ld.param.u32 	%r4, [_Z12matAddKernelPfS_S_ii_param_3];
	ld.param.u32 	%r3, [_Z12matAddKernelPfS_S_ii_param_4];
	mov.u32 	%r5, %ctaid.y;
	mov.u32 	%r6, %ntid.y;
	mov.u32 	%r7, %tid.y;
	mad.lo.s32 	%r1, %r5, %r6, %r7;
	mov.u32 	%r8, %ctaid.x;
	mov.u32 	%r9, %ntid.x;
	mov.u32 	%r10, %tid.x;
	mad.lo.s32 	%r2, %r8, %r9, %r10;
	setp.ge.s32 	%p1, %r1, %r4;
	setp.ge.s32 	%p2, %r2, %r3;
	or.pred  	%p3, %p1, %p2;
	@%p3 bra 	$L__BB0_2;
	cvta.to.global.u64 	%rd4, %rd1;
	cvta.to.global.u64 	%rd5, %rd2;
	cvta.to.global.u64 	%rd6, %rd3;
	mad.lo.s32 	%r11, %r3, %r1, %r2;
	mul.wide.s32 	%rd7, %r11, 4;
	add.s64 	%rd8, %rd4, %rd7;
	ld.global.f32 	%f1, [%rd8];
	add.s64 	%rd9, %rd5, %rd7;
	ld.global.f32 	%f2, [%rd9];
	add.f32 	%f3, %f1, %f2;
	add.s64 	%rd10, %rd6, %rd7;
	st.global.f32 	[%rd10], %f3;
$L__BB0_2:
	ret;

}


// ===== COMPILED SASS (sm_100) =====

	.target	sm_100

	.elftype	@"ET_EXEC"


//--------------------- .note.nv.tkinfo           --------------------------
	.section	.note.nv.tkinfo,"",@"SHT_NOTE"
	.sectionflags	@"SHF_NOTE_NV_TKINFO"
	.tkinfo
        /*0018*/ 	.word	0x00000002
        /*0030*/ 	.string	""
        /*0030*/ 	.string	"ptxas"
        /*0030*/ 	.string	"Cuda compilation tools, release 13.0, V13.0.88"
        /*0030*/ 	.string	"Build cuda_13.0.r13.0/compiler.36424714_0"
        /*0030*/ 	.string	"-arch sm_100 -m 64 "



//--------------------- .note.nv.cuinfo           --------------------------
	.section	.note.nv.cuinfo,"",@"SHT_NOTE"
	.sectionflags	@"SHF_NOTE_NV_CUINFO"
        /*0018*/ 	.short	0x0002
        /*001a*/ 	.short	0x0064
        /*001c*/ 	.short	0x0082
	.zero		2


//--------------------- .nv.info                  --------------------------
	.section	.nv.info,"",@"SHT_CUDA_INFO"
	.align	4


	//----- nvinfo : EIATTR_REGCOUNT
	.align		4
        /*0000*/ 	.byte	0x04, 0x2f
        /*0002*/ 	.short	(.L_1 - .L_0)
	.align		4
.L_0:
        /*0004*/ 	.word	index@(_Z12matAddKernelPfS_S_ii)
        /*0008*/ 	.word	0x0000000c


	//----- nvinfo : EIATTR_FRAME_SIZE
	.align		4
.L_1:
        /*000c*/ 	.byte	0x04, 0x11
        /*000e*/ 	.short	(.L_3 - .L_2)
	.align		4
.L_2:
        /*0010*/ 	.word	index@(_Z12matAddKernelPfS_S_ii)
        /*0014*/ 	.word	0x00000000


	//----- nvinfo : EIATTR_MIN_STACK_SIZE
	.align		4
.L_3:
        /*0018*/ 	.byte	0x04, 0x12
        /*001a*/ 	.short	(.L_5 - .L_4)
	.align		4
.L_4:
        /*001c*/ 	.word	index@(_Z12matAddKernelPfS_S_ii)
        /*0020*/ 	.word	0x00000000
.L_5:


//--------------------- .nv.compat                --------------------------
	.section	.nv.compat,"",@"SHT_CUDA_COMPAT_INFO"
	.align	4
        /*0000*/ 	.byte	0x02, 0x09, 0x00, 0x00, 0x02, 0x02, 0x01, 0x00, 0x02, 0x05, 0x05, 0x00, 0x03, 0x07, 0x01, 0x01
        /*0010*/ 	.byte	0x02, 0x03, 0x00, 0x00, 0x02, 0x06, 0x01, 0x00, 0x04, 0x0b, 0x08, 0x00, 0x09, 0x00, 0x00, 0x00
        /*0020*/ 	.byte	0x00, 0x00, 0x00, 0x00


//--------------------- .nv.info._Z12matAddKernelPfS_S_ii --------------------------
	.section	.nv.info._Z12matAddKernelPfS_S_ii,"",@"SHT_CUDA_INFO"
	.sectionflags	@""
	.align	4


	//----- nvinfo : EIATTR_CUDA_API_VERSION
	.align		4
        /*0000*/ 	.byte	0x04, 0x37
        /*0002*/ 	.short	(.L_7 - .L_6)
.L_6:
        /*0004*/ 	.word	0x00000082


	//----- nvinfo : EIATTR_KPARAM_INFO
	.align		4
.L_7:
        /*0008*/ 	.byte	0x04, 0x17
        /*000a*/ 	.short	(.L_9 - .L_8)
.L_8:
        /*000c*/ 	.word	0x00000000
        /*0010*/ 	.short	0x0004
        /*0012*/ 	.short	0x001c
        /*0014*/ 	.byte	0x00, 0xf0, 0x11, 0x00


	//----- nvinfo : EIATTR_KPARAM_INFO
	.align		4
.L_9:
        /*0018*/ 	.byte	0x04, 0x17
        /*001a*/ 	.short	(.L_11 - .L_10)
.L_10:
        /*001c*/ 	.word	0x00000000
        /*0020*/ 	.short	0x0003
        /*0022*/ 	.short	0x0018
        /*0024*/ 	.byte	0x00, 0xf0, 0x11, 0x00


	//----- nvinfo : EIATTR_KPARAM_INFO
	.align		4
.L_11:
        /*0028*/ 	.byte	0x04, 0x17
        /*002a*/ 	.short	(.L_13 - .L_12)
.L_12:
        /*002c*/ 	.word	0x00000000
        /*0030*/ 	.short	0x0002
        /*0032*/ 	.short	0x0010
        /*0034*/ 	.byte	0x00, 0xf5, 0x21, 0x00


	//----- nvinfo : EIATTR_KPARAM_INFO
	.align		4
.L_13:
        /*0038*/ 	.byte	0x04, 0x17
        /*003a*/ 	.short	(.L_15 - .L_14)
.L_14:
        /*003c*/ 	.word	0x00000000
        /*0040*/ 	.short	0x0001
        /*0042*/ 	.short	0x0008
        /*0044*/ 	.byte	0x00, 0xf5, 0x21, 0x00


	//----- nvinfo : EIATTR_KPARAM_INFO
	.align		4
.L_15:
        /*0048*/ 	.byte	0x04, 0x17
        /*004a*/ 	.short	(.L_17 - .L_16)
.L_16:
        /*004c*/ 	.word	0x00000000
        /*0050*/ 	.short	0x0000
        /*0052*/ 	.short	0x0000
        /*0054*/ 	.byte	0x00, 0xf5, 0x21, 0x00


	//----- nvinfo : EIATTR_SPARSE_MMA_MASK
	.align		4
.L_17:
        /*0058*/ 	.byte	0x03, 0x50
        /*005a*/ 	.short	0x0000


	//----- nvinfo : EIATTR_MAXREG_COUNT
	.align		4
        /*005c*/ 	.byte	0x03, 0x1b
        /*005e*/ 	.short	0x00ff


	//----- nvinfo : EIATTR_MERCURY_ISA_VERSION
	.align		4
        /*0060*/ 	.byte	0x03, 0x5f
        /*0062*/ 	.short	0x0101


	//----- nvinfo : EIATTR_VRC_CTA_INIT_COUNT
	.align		4
        /*0064*/ 	.byte	0x02, 0x4a
	.zero		1
	.zero		1


	//----- nvinfo : EIATTR_EXIT_INSTR_OFFSETS
	.align		4
        /*0068*/ 	.byte	0x04, 0x1c
        /*006a*/ 	.short	(.L_19 - .L_18)


	//   ....[0]....
.L_18:
        /*006c*/ 	.word	0x000000c0


	//   ....[1]....
        /*0070*/ 	.word	0x00000190


	//----- nvinfo : EIATTR_CBANK_PARAM_SIZE
	.align		4
.L_19:
        /*0074*/ 	.byte	0x03, 0x19
        /*0076*/ 	.short	0x0020


	//----- nvinfo : EIATTR_PARAM_CBANK
	.align		4
        /*0078*/ 	.byte	0x04, 0x0a
        /*007a*/ 	.short	(.L_21 - .L_20)
	.align		4
.L_20:
        /*007c*/ 	.word	index@(.nv.constant0._Z12matAddKernelPfS_S_ii)
        /*0080*/ 	.short	0x0380
        /*0082*/ 	.short	0x0020


	//----- nvinfo : EIATTR_SW_WAR
	.align		4
.L_21:
        /*0084*/ 	.byte	0x04, 0x36
        /*0086*/ 	.short	(.L_23 - .L_22)
.L_22:
        /*0088*/ 	.word	0x00000008
.L_23:


//--------------------- .nv.callgraph             --------------------------
	.section	.nv.callgraph,"",@"SHT_CUDA_CALLGRAPH"
	.align	4
	.sectionentsize	8
	.align		4
        /*0000*/ 	.word	0x00000000
	.align		4
        /*0004*/ 	.word	0xffffffff
	.align		4
        /*0008*/ 	.word	0x00000000
	.align		4
        /*000c*/ 	.word	0xfffffffe
	.align		4
        /*0010*/ 	.word	0x00000000
	.align		4
        /*0014*/ 	.word	0xfffffffd
	.align		4
        /*0018*/ 	.word	0x00000000
	.align		4
        /*001c*/ 	.word	0xfffffffc


//--------------------- .text._Z12matAddKernelPfS_S_ii --------------------------
	.section	.text._Z12matAddKernelPfS_S_ii,"ax",@progbits
	.align	128
        .global         _Z12matAddKernelPfS_S_ii
        .type           _Z12matAddKernelPfS_S_ii,@function
        .size           _Z12matAddKernelPfS_S_ii,(.L_x_1 - _Z12matAddKernelPfS_S_ii)
        .other          _Z12matAddKernelPfS_S_ii,@"STO_CUDA_ENTRY STV_DEFAULT"
_Z12matAddKernelPfS_S_ii:
.text._Z12matAddKernelPfS_S_ii:
[----:B------:R-:W-:Y:S01]  /*0000*/  LDC R1, c[0x0][0x37c] ;  /* 0x0000df00ff017b82 */ /* 0x000fe20000000800 */
[----:B------:R-:W0:Y:S07]  /*0010*/  S2R R2, SR_TID.X ;  /* 0x0000000000027919 */ /* 0x000e2e0000002100 */
[----:B------:R-:W1:Y:S01]  /*0020*/  LDC R0, c[0x0][0x364] ;  /* 0x0000d900ff007b82 */ /* 0x000e620000000800 */
[----:B------:R-:W2:Y:S01]  /*0030*/  LDCU.64 UR6, c[0x0][0x398] ;  /* 0x00007300ff0677ac */ /* 0x000ea20008000a00 */
[----:B------:R-:W1:Y:S06]  /*0040*/  S2R R3, SR_TID.Y ;  /* 0x0000000000037919 */ /* 0x000e6c0000002200 */
[----:B------:R-:W0:Y:S08]  /*0050*/  S2UR UR5, SR_CTAID.X ;  /* 0x00000000000579c3 */ /* 0x000e300000002500 */
[----:B------:R-:W0:Y:S08]  /*0060*/  LDC R7, c[0x0][0x360] ;  /* 0x0000d800ff077b82 */ /* 0x000e300000000800 */
[----:B------:R-:W1:Y:S01]  /*0070*/  S2UR UR4, SR_CTAID.Y ;  /* 0x00000000000479c3 */ /* 0x000e620000002600 */
[----:B0-----:R-:W-:-:S05]  /*0080*/  IMAD R7, R7, UR5, R2 ;  /* 0x0000000507077c24 */ /* 0x001fca000f8e0202 */
[----:B--2---:R-:W-:Y:S01]  /*0090*/  ISETP.GE.AND P0, PT, R7, UR7, PT ;  /* 0x0000000707007c0c */ /* 0x004fe2000bf06270 */
[----:B-1----:R-:W-:-:S05]  /*00a0*/  IMAD R0, R0, UR4, R3 ;  /* 0x0000000400007c24 */ /* 0x002fca000f8e0203 */
[----:B------:R-:W-:-:S13]  /*00b0*/  ISETP.GE.OR P0, PT, R0, UR6, P0 ;  /* 0x0000000600007c0c */ /* 0x000fda0008706670 */
[----:B------:R-:W-:Y:S05]  /*00c0*/  @P0 EXIT ;  /* 0x000000000000094d */ /* 0x000fea0003800000 */
[----:B------:R-:W0:Y:S01]  /*00d0*/  LDC.64 R2, c[0x0][0x380] ;  /* 0x0000e000ff027b82 */ /* 0x000e220000000a00 */
[----:B------:R-:W1:Y:S01]  /*00e0*/  LDCU.64 UR4, c[0x0][0x358] ;  /* 0x00006b00ff0477ac */ /* 0x000e620008000a00 */
[----:B------:R-:W-:-:S06]  /*00f0*/  IMAD R9, R0, UR7, R7 ;  /* 0x0000000700097c24 */ /* 0x000fcc000f8e0207 */
[----:B------:R-:W2:Y:S08]  /*0100*/  LDC.64 R4, c[0x0][0x388] ;  /* 0x0000e200ff047b82 */ /* 0x000eb00000000a00 */
[----:B------:R-:W3:Y:S01]  /*0110*/  LDC.64 R6, c[0x0][0x390] ;  /* 0x0000e400ff067b82 */ /* 0x000ee20000000a00 */
[----:B0-----:R-:W-:-:S06]  /*0120*/  IMAD.WIDE R2, R9, 0x4, R2 ;  /* 0x0000000409027825 */ /* 0x001fcc00078e0202 */
[----:B-1----:R-:W4:Y:S01]  /*0130*/  LDG.E R2, desc[UR4][R2.64] ;  /* 0x0000000402027981 */ /* 0x002f22000c1e1900 */
[----:B--2---:R-:W-:-:S06]  /*0140*/  IMAD.WIDE R4, R9, 0x4, R4 ;  /* 0x0000000409047825 */ /* 0x004fcc00078e0204 */
[----:B------:R-:W4:Y:S01]  /*0150*/  LDG.E R5, desc[UR4][R4.64] ;  /* 0x0000000404057981 */ /* 0x000f22000c1e1900 */
[----:B---3--:R-:W-:-:S04]  /*0160*/  IMAD.WIDE R6, R9, 0x4, R6 ;  /* 0x0000000409067825 */ /* 0x008fc800078e0206 */
[----:B----4-:R-:W-:-:S05]  /*0170*/  FADD R9, R2, R5 ;  /* 0x0000000502097221 */ /* 0x010fca0000000000 */
[----:B------:R-:W-:Y:S01]  /*0180*/  STG.E desc[UR4][R6.64], R9 ;  /* 0x0000000906007986 */ /* 0x000fe2000c101904 */
[----:B------:R-:W-:Y:S05]  /*0190*/  EXIT ;  /* 0x000000000000794d */ /* 0x000fea0003800000 */
.L_x_0:
[----:B------:R-:W-:-:S00]  /*01a0*/  BRA `(.L_x_0) ;  /* 0xfffffffc00fc7947 */ /* 0x000fc0000383ffff */
[----:B------:R-:W-:-:S00]  /*01b0*/  NOP ;  /* 0x0000000000007918 */ /* 0x000fc00000000000 */
        /* <DEDUP_REMOVED lines=12> */
.L_x_1:


//--------------------- .nv.shared.reserved.0     --------------------------
	.section	.nv.shared.reserved.0,"aw",@nobits
	.weak		__nv_reservedSMEM_offset_0_alias
	.size		__nv_reservedSMEM_offset_0_alias, 0, 64
	.other		__nv_reservedSMEM_offset_0_alias,@"STO_CUDA_RESERVED_SHARED STV_DEFAULT"
__nv_reservedSMEM_offset_0_alias:
	.zero		0
	.zero		64


//--------------------- .nv.constant0._Z12matAddKernelPfS_S_ii --------------------------
	.section	.nv.constant0._Z12matAddKernelPfS_S_ii,"a",@progbits
	.sectionflags	@""
	.align	4
.nv.constant0._Z12matAddKernelPfS_S_ii:
	.zero		928


//--------------------- SYMBOLS --------------------------

	.type		.nv.reservedSmem.offset0,@object
	.size		.nv.reservedSmem.offset0,0x4
